//
// Generated by NVIDIA NVVM Compiler
//
// Compiler Build ID: CL-36424714
// Cuda compilation tools, release 13.0, V13.0.88
// Based on NVVM 20.0.0
//

.version 9.0
.target sm_100
.address_size 64

	// .globl	_Z4multPiS_S_

.visible .entry _Z4multPiS_S_(
	.param .u64 .ptr .align 1 _Z4multPiS_S__param_0,
	.param .u64 .ptr .align 1 _Z4multPiS_S__param_1,
	.param .u64 .ptr .align 1 _Z4multPiS_S__param_2
)
{
	.reg .b32 	%r<8>;
	.reg .b64 	%rd<11>;

	ld.param.u64 	%rd1, [_Z4multPiS_S__param_0];
	ld.param.u64 	%rd2, [_Z4multPiS_S__param_1];
	ld.param.u64 	%rd3, [_Z4multPiS_S__param_2];
	cvta.to.global.u64 	%rd4, %rd3;
	cvta.to.global.u64 	%rd5, %rd2;
	cvta.to.global.u64 	%rd6, %rd1;
	mov.u32 	%r1, %tid.x;
	mov.u32 	%r2, %ctaid.x;
	mov.u32 	%r3, %ntid.x;
	mad.lo.s32 	%r4, %r2, %r3, %r1;
	mul.wide.s32 	%rd7, %r4, 4;
	add.s64 	%rd8, %rd6, %rd7;
	ld.global.u32 	%r5, [%rd8];
	add.s64 	%rd9, %rd5, %rd7;
	ld.global.u32 	%r6, [%rd9];
	mul.lo.s32 	%r7, %r6, %r5;
	add.s64 	%rd10, %rd4, %rd7;
	st.global.u32 	[%rd10], %r7;
	ret;

}


// ===== COMPILED SASS (sm_100) =====

	.target	sm_100

	.elftype	@"ET_EXEC"


//--------------------- .note.nv.tkinfo           --------------------------
	.section	.note.nv.tkinfo,"",@"SHT_NOTE"
	.sectionflags	@"SHF_NOTE_NV_TKINFO"
	.tkinfo
        /*0018*/ 	.word	0x00000002
        /*0030*/ 	.string	""
        /*0030*/ 	.string	"ptxas"
        /*0030*/ 	.string	"Cuda compilation tools, release 13.0, V13.0.88"
        /*0030*/ 	.string	"Build cuda_13.0.r13.0/compiler.36424714_0"
        /*0030*/ 	.string	"-arch sm_100 -m 64 "



//--------------------- .note.nv.cuinfo           --------------------------
	.section	.note.nv.cuinfo,"",@"SHT_NOTE"
	.sectionflags	@"SHF_NOTE_NV_CUINFO"
        /*0018*/ 	.short	0x0002
        /*001a*/ 	.short	0x0064
        /*001c*/ 	.short	0x0082
	.zero		2


//--------------------- .nv.info                  --------------------------
	.section	.nv.info,"",@"SHT_CUDA_INFO"
	.align	4


	//----- nvinfo : EIATTR_REGCOUNT
	.align		4
        /*0000*/ 	.byte	0x04, 0x2f
        /*0002*/ 	.short	(.L_1 - .L_0)
	.align		4
.L_0:
        /*0004*/ 	.word	index@(_Z4multPiS_S_)
        /*0008*/ 	.word	0x0000000c


	//----- nvinfo : EIATTR_FRAME_SIZE
	.align		4
.L_1:
        /*000c*/ 	.byte	0x04, 0x11
        /*000e*/ 	.short	(.L_3 - .L_2)
	.align		4
.L_2:
        /*0010*/ 	.word	index@(_Z4multPiS_S_)
        /*0014*/ 	.word	0x00000000


	//----- nvinfo : EIATTR_MIN_STACK_SIZE
	.align		4
.L_3:
        /*0018*/ 	.byte	0x04, 0x12
        /*001a*/ 	.short	(.L_5 - .L_4)
	.align		4
.L_4:
        /*001c*/ 	.word	index@(_Z4multPiS_S_)
        /*0020*/ 	.word	0x00000000
.L_5:


//--------------------- .nv.compat                --------------------------
	.section	.nv.compat,"",@"SHT_CUDA_COMPAT_INFO"
	.align	4
        /*0000*/ 	.byte	0x02, 0x09, 0x00, 0x00, 0x02, 0x02, 0x01, 0x00, 0x02, 0x05, 0x05, 0x00, 0x03, 0x07, 0x01, 0x01
        /*0010*/ 	.byte	0x02, 0x03, 0x00, 0x00, 0x02, 0x06, 0x01, 0x00, 0x04, 0x0b, 0x08, 0x00, 0x09, 0x00, 0x00, 0x00
        /*0020*/ 	.byte	0x00, 0x00, 0x00, 0x00


//--------------------- .nv.info._Z4multPiS_S_    --------------------------
	.section	.nv.info._Z4multPiS_S_,"",@"SHT_CUDA_INFO"
	.sectionflags	@""
	.align	4


	//----- nvinfo : EIATTR_CUDA_API_VERSION
	.align		4
        /*0000*/ 	.byte	0x04, 0x37
        /*0002*/ 	.short	(.L_7 - .L_6)
.L_6:
        /*0004*/ 	.word	0x00000082


	//----- nvinfo : EIATTR_KPARAM_INFO
	.align		4
.L_7:
        /*0008*/ 	.byte	0x04, 0x17
        /*000a*/ 	.short	(.L_9 - .L_8)
.L_8:
        /*000c*/ 	.word	0x00000000
        /*0010*/ 	.short	0x0002
        /*0012*/ 	.short	0x0010
        /*0014*/ 	.byte	0x00, 0xf5, 0x21, 0x00


	//----- nvinfo : EIATTR_KPARAM_INFO
	.align		4
.L_9:
        /*0018*/ 	.byte	0x04, 0x17
        /*001a*/ 	.short	(.L_11 - .L_10)
.L_10:
        /*001c*/ 	.word	0x00000000
        /*0020*/ 	.short	0x0001
        /*0022*/ 	.short	0x0008
        /*0024*/ 	.byte	0x00, 0xf5, 0x21, 0x00


	//----- nvinfo : EIATTR_KPARAM_INFO
	.align		4
.L_11:
        /*0028*/ 	.byte	0x04, 0x17
        /*002a*/ 	.short	(.L_13 - .L_12)
.L_12:
        /*002c*/ 	.word	0x00000000
        /*0030*/ 	.short	0x0000
        /*0032*/ 	.short	0x0000
        /*0034*/ 	.byte	0x00, 0xf5, 0x21, 0x00


	//----- nvinfo : EIATTR_SPARSE_MMA_MASK
	.align		4
.L_13:
        /*0038*/ 	.byte	0x03, 0x50
        /*003a*/ 	.short	0x0000


	//----- nvinfo : EIATTR_MAXREG_COUNT
	.align		4
        /*003c*/ 	.byte	0x03, 0x1b
        /*003e*/ 	.short	0x00ff


	//----- nvinfo : EIATTR_MERCURY_ISA_VERSION
	.align		4
        /*0040*/ 	.byte	0x03, 0x5f
        /*0042*/ 	.short	0x0101


	//----- nvinfo : EIATTR_VRC_CTA_INIT_COUNT
	.align		4
        /*0044*/ 	.byte	0x02, 0x4a
	.zero		1
	.zero		1


	//----- nvinfo : EIATTR_EXIT_INSTR_OFFSETS
	.align		4
        /*0048*/ 	.byte	0x04, 0x1c
        /*004a*/ 	.short	(.L_15 - .L_14)


	//   ....[0]....
.L_14:
        /*004c*/ 	.word	0x00000100


	//----- nvinfo : EIATTR_CBANK_PARAM_SIZE
	.align		4
.L_15:
        /*0050*/ 	.byte	0x03, 0x19
        /*0052*/ 	.short	0x0018


	//----- nvinfo : EIATTR_PARAM_CBANK
	.align		4
        /*0054*/ 	.byte	0x04, 0x0a
        /*0056*/ 	.short	(.L_17 - .L_16)
	.align		4
.L_16:
        /*0058*/ 	.word	index@(.nv.constant0._Z4multPiS_S_)
        /*005c*/ 	.short	0x0380
        /*005e*/ 	.short	0x0018


	//----- nvinfo : EIATTR_SW_WAR
	.align		4
.L_17:
        /*0060*/ 	.byte	0x04, 0x36
        /*0062*/ 	.short	(.L_19 - .L_18)
.L_18:
        /*0064*/ 	.word	0x00000008
.L_19:


//--------------------- .nv.callgraph             --------------------------
	.section	.nv.callgraph,"",@"SHT_CUDA_CALLGRAPH"
	.align	4
	.sectionentsize	8
	.align		4
        /*0000*/ 	.word	0x00000000
	.align		4
        /*0004*/ 	.word	0xffffffff
	.align		4
        /*0008*/ 	.word	0x00000000
	.align		4
        /*000c*/ 	.word	0xfffffffe
	.align		4
        /*0010*/ 	.word	0x00000000
	.align		4
        /*0014*/ 	.word	0xfffffffd
	.align		4
        /*0018*/ 	.word	0x00000000
	.align		4
        /*001c*/ 	.word	0xfffffffc


//--------------------- .text._Z4multPiS_S_       --------------------------
	.section	.text._Z4multPiS_S_,"ax",@progbits
	.align	128
        .global         _Z4multPiS_S_
        .type           _Z4multPiS_S_,@function
        .size           _Z4multPiS_S_,(.L_x_1 - _Z4multPiS_S_)
        .other          _Z4multPiS_S_,@"STO_CUDA_ENTRY STV_DEFAULT"
_Z4multPiS_S_:
.text._Z4multPiS_S_:
[----:B------:R-:W-:Y:S01]  /*0000*/  LDC R1, c[0x0][0x37c] ;  /* 0x0000df00ff017b82 */ /* 0x000fe20000000800 */
[----:B------:R-:W0:Y:S07]  /*0010*/  S2R R9, SR_TID.X ;  /* 0x0000000000097919 */ /* 0x000e2e0000002100 */
[----:B------:R-:W0:Y:S01]  /*0020*/  S2UR UR6, SR_CTAID.X ;  /* 0x00000000000679c3 */ /* 0x000e220000002500 */
[----:B------:R-:W1:Y:S07]  /*0030*/  LDCU.64 UR4, c[0x0][0x358] ;  /* 0x00006b00ff0477ac */ /* 0x000e6e0008000a00 */
[----:B------:R-:W0:Y:S08]  /*0040*/  LDC R0, c[0x0][0x360] ;  /* 0x0000d800ff007b82 */ /* 0x000e300000000800 */
[----:B------:R-:W2:Y:S08]  /*0050*/  LDC.64 R2, c[0x0][0x380] ;  /* 0x0000e000ff027b82 */ /* 0x000eb00000000a00 */
[----:B------:R-:W3:Y:S01]  /*0060*/  LDC.64 R4, c[0x0][0x388] ;  /* 0x0000e200ff047b82 */ /* 0x000ee20000000a00 */
[----:B0-----:R-:W-:-:S07]  /*0070*/  IMAD R9, R0, UR6, R9 ;  /* 0x0000000600097c24 */ /* 0x001fce000f8e0209 */
[----:B------:R-:W0:Y:S01]  /*0080*/  LDC.64 R6, c[0x0][0x390] ;  /* 0x0000e400ff067b82 */ /* 0x000e220000000a00 */
[----:B--2---:R-:W-:-:S06]  /*0090*/  IMAD.WIDE R2, R9, 0x4, R2 ;  /* 0x0000000409027825 */ /* 0x004fcc00078e0202 */
[----:B-1----:R-:W2:Y:S01]  /*00a0*/  LDG.E R2, desc[UR4][R2.64] ;  /* 0x0000000402027981 */ /* 0x002ea2000c1e1900 */
[----:B---3--:R-:W-:-:S06]  /*00b0*/  IMAD.WIDE R4, R9, 0x4, R4 ;  /* 0x0000000409047825 */ /* 0x008fcc00078e0204 */
[----:B------:R-:W2:Y:S01]  /*00c0*/  LDG.E R5, desc[UR4][R4.64] ;  /* 0x0000000404057981 */ /* 0x000ea2000c1e1900 */
[----:B0-----:R-:W-:-:S04]  /*00d0*/  IMAD.WIDE R6, R9, 0x4, R6 ;  /* 0x0000000409067825 */ /* 0x001fc800078e0206 */
[----:B--2---:R-:W-:-:S05]  /*00e0*/  IMAD R9, R2, R5, RZ ;  /* 0x0000000502097224 */ /* 0x004fca00078e02ff */
[----:B------:R-:W-:Y:S01]  /*00f0*/  STG.E desc[UR4][R6.64], R9 ;  /* 0x0000000906007986 */ /* 0x000fe2000c101904 */
[----:B------:R-:W-:Y:S05]  /*0100*/  EXIT ;  /* 0x000000000000794d */ /* 0x000fea0003800000 */
.L_x_0:
[----:B------:R-:W-:-:S00]  /*0110*/  BRA `(.L_x_0) ;  /* 0xfffffffc00fc7947 */ /* 0x000fc0000383ffff */
[----:B------:R-:W-:-:S00]  /*0120*/  NOP ;  /* 0x0000000000007918 */ /* 0x000fc00000000000 */
        /* <DEDUP_REMOVED lines=13> */
.L_x_1:


//--------------------- .nv.shared.reserved.0     --------------------------
	.section	.nv.shared.reserved.0,"aw",@nobits
	.weak		__nv_reservedSMEM_offset_0_alias
	.size		__nv_reservedSMEM_offset_0_alias, 0, 64
	.other		__nv_reservedSMEM_offset_0_alias,@"STO_CUDA_RESERVED_SHARED STV_DEFAULT"
__nv_reservedSMEM_offset_0_alias:
	.zero		0
	.zero		64


//--------------------- .nv.constant0._Z4multPiS_S_ --------------------------
	.section	.nv.constant0._Z4multPiS_S_,"a",@progbits
	.sectionflags	@""
	.align	4
.nv.constant0._Z4multPiS_S_:
	.zero		920


//--------------------- SYMBOLS --------------------------

	.type		.nv.reservedSmem.offset0,@object
	.size		.nv.reservedSmem.offset0,0x4
